	.headerflags	@"EF_CUDA_TEXMODE_UNIFIED EF_CUDA_64BIT_ADDRESS EF_CUDA_ACCELERATORS EF_CUDA_SM90 EF_CUDA_VIRTUAL_SM(EF_CUDA_SM90)"
	.elftype	@"ET_EXEC"


//--------------------- .nv.info                  --------------------------
	.section	.nv.info,"",@"SHT_CUDA_INFO"
	.align	4


	//----- nvinfo : EIATTR_REGCOUNT
	.align		4
        /*0000*/ 	.byte	0x04, 0x2f
        /*0002*/ 	.short	(.L_26 - .L_25)
	.align		4
.L_25:
        /*0004*/ 	.word	index@(triton_poi_fused_grid_sampler_2d_1)
        /*0008*/ 	.word	0x00000023


	//----- nvinfo : EIATTR_MIN_STACK_SIZE
	.align		4
.L_26:
        /*000c*/ 	.byte	0x04, 0x12
        /*000e*/ 	.short	(.L_28 - .L_27)
	.align		4
.L_27:
        /*0010*/ 	.word	index@(triton_poi_fused_grid_sampler_2d_1)
        /*0014*/ 	.word	0x00000000


	//----- nvinfo : EIATTR_FRAME_SIZE
	.align		4
.L_28:
        /*0018*/ 	.byte	0x04, 0x11
        /*001a*/ 	.short	(.L_30 - .L_29)
	.align		4
.L_29:
        /*001c*/ 	.word	index@(triton_poi_fused_grid_sampler_2d_1)
        /*0020*/ 	.word	0x00000000


	//----- nvinfo : EIATTR_MIN_STACK_SIZE
	.align		4
.L_30:
        /*0024*/ 	.byte	0x04, 0x12
        /*0026*/ 	.short	(.L_32 - .L_31)
	.align		4
.L_31:
        /*0028*/ 	.word	index@(triton_poi_fused_grid_sampler_2d_1)
        /*002c*/ 	.word	0x00000000
.L_32:


//--------------------- .nv.info.triton_poi_fused_grid_sampler_2d_1 --------------------------
	.section	.nv.info.triton_poi_fused_grid_sampler_2d_1,"",@"SHT_CUDA_INFO"
	.sectionflags	@""
	.align	4


	//----- nvinfo : EIATTR_CUDA_API_VERSION
	.align		4
        /*0000*/ 	.byte	0x04, 0x37
        /*0002*/ 	.short	(.L_34 - .L_33)
.L_33:
        /*0004*/ 	.word	0x0000007c


	//----- nvinfo : EIATTR_KPARAM_INFO
	.align		4
.L_34:
        /*0008*/ 	.byte	0x04, 0x17
        /*000a*/ 	.short	(.L_36 - .L_35)
.L_35:
        /*000c*/ 	.word	0x00000000
        /*0010*/ 	.short	0x0003
        /*0012*/ 	.short	0x0018
        /*0014*/ 	.byte	0x00, 0xf0, 0x11, 0x00


	//----- nvinfo : EIATTR_KPARAM_INFO
	.align		4
.L_36:
        /*0018*/ 	.byte	0x04, 0x17
        /*001a*/ 	.short	(.L_38 - .L_37)
.L_37:
        /*001c*/ 	.word	0x00000000
        /*0020*/ 	.short	0x0002
        /*0022*/ 	.short	0x0010
        /*0024*/ 	.byte	0x00, 0xf4, 0x21, 0x00


	//----- nvinfo : EIATTR_KPARAM_INFO
	.align		4
.L_38:
        /*0028*/ 	.byte	0x04, 0x17
        /*002a*/ 	.short	(.L_40 - .L_39)
.L_39:
        /*002c*/ 	.word	0x00000000
        /*0030*/ 	.short	0x0001
        /*0032*/ 	.short	0x0008
        /*0034*/ 	.byte	0x00, 0xf4, 0x21, 0x00


	//----- nvinfo : EIATTR_KPARAM_INFO
	.align		4
.L_40:
        /*0038*/ 	.byte	0x04, 0x17
        /*003a*/ 	.short	(.L_42 - .L_41)
.L_41:
        /*003c*/ 	.word	0x00000000
        /*0040*/ 	.short	0x0000
        /*0042*/ 	.short	0x0000
        /*0044*/ 	.byte	0x00, 0xf4, 0x21, 0x00


	//----- nvinfo : EIATTR_SPARSE_MMA_MASK
	.align		4
.L_42:
        /*0048*/ 	.byte	0x03, 0x50
        /*004a*/ 	.short	0x0000


	//----- nvinfo : EIATTR_MAXREG_COUNT
	.align		4
        /*004c*/ 	.byte	0x03, 0x1b
        /*004e*/ 	.short	0x00ff


	//----- nvinfo : EIATTR_EXTERNS
	.align		4
        /*0050*/ 	.byte	0x04, 0x0f
        /*0052*/ 	.short	(.L_44 - .L_43)


	//   ....[0]....
	.align		4
.L_43:
        /*0054*/ 	.word	index@(__assertfail)


	//----- nvinfo : EIATTR_SYSCALL_OFFSETS
	.align		4
.L_44:
        /*0058*/ 	.byte	0x04, 0x46
        /*005a*/ 	.short	(.L_46 - .L_45)


	//   ....[0]....
.L_45:
        /*005c*/ 	.word	0x00000410


	//   ....[1]....
        /*0060*/ 	.word	0x000005d0


	//   ....[2]....
        /*0064*/ 	.word	0x00000850


	//   ....[3]....
        /*0068*/ 	.word	0x00000a10


	//   ....[4]....
        /*006c*/ 	.word	0x00000cd0


	//   ....[5]....
        /*0070*/ 	.word	0x00000e90


	//   ....[6]....
        /*0074*/ 	.word	0x00001130


	//   ....[7]....
        /*0078*/ 	.word	0x000012e0


	//----- nvinfo : EIATTR_EXIT_INSTR_OFFSETS
	.align		4
.L_46:
        /*007c*/ 	.byte	0x04, 0x1c
        /*007e*/ 	.short	(.L_48 - .L_47)


	//   ....[0]....
.L_47:
        /*0080*/ 	.word	0x000014c0


	//   ....[1]....
        /*0084*/ 	.word	0x000014e0


	//----- nvinfo : EIATTR_REQNTID
	.align		4
.L_48:
        /*0088*/ 	.byte	0x04, 0x10
        /*008a*/ 	.short	(.L_50 - .L_49)
.L_49:
        /*008c*/ 	.word	0x00000080
        /*0090*/ 	.word	0x00000001
        /*0094*/ 	.word	0x00000001


	//----- nvinfo : EIATTR_CRS_STACK_SIZE
	.align		4
.L_50:
        /*0098*/ 	.byte	0x04, 0x1e
        /*009a*/ 	.short	(.L_52 - .L_51)
.L_51:
        /*009c*/ 	.word	0x00000000


	//----- nvinfo : EIATTR_CBANK_PARAM_SIZE
	.align		4
.L_52:
        /*00a0*/ 	.byte	0x03, 0x19
        /*00a2*/ 	.short	0x001c


	//----- nvinfo : EIATTR_PARAM_CBANK
	.align		4
        /*00a4*/ 	.byte	0x04, 0x0a
        /*00a6*/ 	.short	(.L_54 - .L_53)
	.align		4
.L_53:
        /*00a8*/ 	.word	index@(.nv.constant0.triton_poi_fused_grid_sampler_2d_1)
        /*00ac*/ 	.short	0x0210
        /*00ae*/ 	.short	0x001c


	//----- nvinfo : EIATTR_SW_WAR
	.align		4
.L_54:
        /*00b0*/ 	.byte	0x04, 0x36
        /*00b2*/ 	.short	(.L_56 - .L_55)
.L_55:
        /*00b4*/ 	.word	0x00000008
.L_56:


//--------------------- .nv.callgraph             --------------------------
	.section	.nv.callgraph,"",@"SHT_CUDA_CALLGRAPH"
	.align	4
	.sectionentsize	8
	.align		4
        /*0000*/ 	.word	0x00000000
	.align		4
        /*0004*/ 	.word	0xffffffff
	.align		4
        /*0008*/ 	.word	index@(triton_poi_fused_grid_sampler_2d_1)
	.align		4
        /*000c*/ 	.word	index@(__assertfail)
	.align		4
        /*0010*/ 	.word	0x00000000
	.align		4
        /*0014*/ 	.word	0xfffffffe
	.align		4
        /*0018*/ 	.word	0x00000000
	.align		4
        /*001c*/ 	.word	0xfffffffd
	.align		4
        /*0020*/ 	.word	0x00000000
	.align		4
        /*0024*/ 	.word	0xfffffffc


//--------------------- .nv.constant4             --------------------------
	.section	.nv.constant4,"a",@progbits
	.align	8
	.align		8
.nv.constant4:
        /*0000*/ 	.dword	__assertfail
	.align		8
        /*0008*/ 	.dword	assertFunc_7
	.align		8
        /*0010*/ 	.dword	assertFile_7
	.align		8
        /*0018*/ 	.dword	assertMessage_7
	.align		8
        /*0020*/ 	.dword	assertFunc_6
	.align		8
        /*0028*/ 	.dword	assertFile_6
	.align		8
        /*0030*/ 	.dword	assertMessage_6
	.align		8
        /*0038*/ 	.dword	assertFunc_5
	.align		8
        /*0040*/ 	.dword	assertFile_5
	.align		8
        /*0048*/ 	.dword	assertMessage_5
	.align		8
        /*0050*/ 	.dword	assertFunc_4
	.align		8
        /*0058*/ 	.dword	assertFile_4
	.align		8
        /*0060*/ 	.dword	assertMessage_4
	.align		8
        /*0068*/ 	.dword	assertFunc_3
	.align		8
        /*0070*/ 	.dword	assertFile_3
	.align		8
        /*0078*/ 	.dword	assertMessage_3
	.align		8
        /*0080*/ 	.dword	assertFunc_2
	.align		8
        /*0088*/ 	.dword	assertFile_2
	.align		8
        /*0090*/ 	.dword	assertMessage_2
	.align		8
        /*0098*/ 	.dword	assertFunc_1
	.align		8
        /*00a0*/ 	.dword	assertFile_1
	.align		8
        /*00a8*/ 	.dword	assertMessage_1
	.align		8
        /*00b0*/ 	.dword	assertFunc_0
	.align		8
        /*00b8*/ 	.dword	assertFile_0
	.align		8
        /*00c0*/ 	.dword	assertMessage_0
	.align		8
        /*00c8*/ 	.dword	_$_str


//--------------------- .text.triton_poi_fused_grid_sampler_2d_1 --------------------------
	.section	.text.triton_poi_fused_grid_sampler_2d_1,"ax",@progbits
	.sectionflags	@"SHF_BARRIERS=1"
	.align	128
        .global         triton_poi_fused_grid_sampler_2d_1
        .type           triton_poi_fused_grid_sampler_2d_1,@function
        .size           triton_poi_fused_grid_sampler_2d_1,(.L_x_9 - triton_poi_fused_grid_sampler_2d_1)
        .other          triton_poi_fused_grid_sampler_2d_1,@"STO_CUDA_ENTRY STV_DEFAULT"
triton_poi_fused_grid_sampler_2d_1:
.text.triton_poi_fused_grid_sampler_2d_1:
[----:B------:R-:W0:Y:S02]  /*0000*/  LDC R1, c[0x0][0x28] ;  /* 0x00000a00ff017b82 */ /* 0x000e240000000800 */
[----:B------:R-:W1:Y:S01]  /*0010*/  S2R R23, SR_TID.X ;  /* 0x0000000000177919 */ /* 0x000e620000002100 */
[----:B------:R-:W2:Y:S01]  /*0020*/  LDC.64 R4, c[0x0][0x218] ;  /* 0x00008600ff047b82 */ /* 0x000ea20000000a00 */
[----:B------:R-:W-:Y:S01]  /*0030*/  ULDC.64 UR4, c[0x0][0x218] ;  /* 0x0000860000047ab9 */ /* 0x000fe20000000a00 */
[----:B------:R-:W-:Y:S01]  /*0040*/  IMAD.MOV.U32 R22, RZ, RZ, RZ ;  /* 0x000000ffff167224 */ /* 0x000fe200078e00ff */
[----:B------:R-:W3:Y:S01]  /*0050*/  S2R R0, SR_CTAID.X ;  /* 0x0000000000007919 */ /* 0x000ee20000002500 */
[----:B-1----:R-:W-:Y:S02]  /*0060*/  LOP3.LUT R23, R23, 0x7f, RZ, 0xc0, !PT ;  /* 0x0000007f17177812 */ /* 0x002fe400078ec0ff */
[----:B---3--:R-:W-:-:S03]  /*0070*/  SHF.R.S32.HI R2, RZ, 0x18, R0 ;  /* 0x00000018ff027819 */ /* 0x008fc60000011400 */
[----:B------:R-:W-:Y:S01]  /*0080*/  IMAD R23, R0, 0x80, R23 ;  /* 0x0000008000177824 */ /* 0x000fe200078e0217 */
[----:B------:R-:W-:-:S04]  /*0090*/  SGXT R2, R2, 0x1 ;  /* 0x000000010202781a */ /* 0x000fc80000000200 */
[----:B------:R-:W-:Y:S02]  /*00a0*/  SHF.R.S32.HI R16, RZ, 0x1f, R23 ;  /* 0x0000001fff107819 */ /* 0x000fe40000011417 */
[-C--:B------:R-:W-:Y:S02]  /*00b0*/  LEA.HI R2, R2, R23.reuse, RZ, 0x6 ;  /* 0x0000001702027211 */ /* 0x080fe400078f30ff */
[----:B------:R-:W-:Y:S02]  /*00c0*/  LEA.HI R16, R16, R23, RZ, 0x4 ;  /* 0x0000001710107211 */ /* 0x000fe400078f20ff */
[----:B------:R-:W-:Y:S02]  /*00d0*/  SHF.R.S32.HI R2, RZ, 0x6, R2 ;  /* 0x00000006ff027819 */ /* 0x000fe40000011402 */
[----:B------:R-:W-:Y:S02]  /*00e0*/  LOP3.LUT R0, R16, 0x7ffffff0, RZ, 0xc0, !PT ;  /* 0x7ffffff010007812 */ /* 0x000fe400078ec0ff */
[----:B------:R-:W-:Y:S01]  /*00f0*/  ISETP.GE.AND P5, PT, R23, 0x100, PT ;  /* 0x000001001700780c */ /* 0x000fe20003fa6270 */
[----:B------:R-:W-:-:S02]  /*0100*/  IMAD.SHL.U32 R3, R2, 0x20, RZ ;  /* 0x0000002002037824 */ /* 0x000fc400078e00ff */
[----:B------:R-:W-:-:S04]  /*0110*/  IMAD.IADD R0, R23, 0x1, -R0 ;  /* 0x0000000117007824 */ /* 0x000fc800078e0a00 */
[----:B------:R-:W-:-:S05]  /*0120*/  IMAD.SHL.U32 R0, R0, 0x2, RZ ;  /* 0x0000000200007824 */ /* 0x000fca00078e00ff */
[----:B------:R-:W-:Y:S02]  /*0130*/  SHF.R.S32.HI R2, RZ, 0x1f, R0 ;  /* 0x0000001fff027819 */ /* 0x000fe40000011400 */
[----:B------:R-:W-:-:S04]  /*0140*/  IADD3 R7, P0, R0, R3, RZ ;  /* 0x0000000300077210 */ /* 0x000fc80007f1e0ff */
[----:B------:R-:W-:Y:S01]  /*0150*/  LEA.HI.X.SX32 R2, R3, R2, 0x1, P0 ;  /* 0x0000000203027211 */ /* 0x000fe200000f0eff */
[----:B------:R-:W-:Y:S01]  /*0160*/  IMAD.IADD R3, R0, 0x1, R3 ;  /* 0x0000000100037824 */ /* 0x000fe200078e0203 */
[----:B------:R-:W-:-:S04]  /*0170*/  LEA R6, P0, R7, UR4, 0x2 ;  /* 0x0000000407067c11 */ /* 0x000fc8000f8010ff */
[----:B------:R-:W-:Y:S01]  /*0180*/  LEA.HI.X R7, R7, UR5, R2, 0x2, P0 ;  /* 0x0000000507077c11 */ /* 0x000fe200080f1402 */
[----:B------:R-:W-:Y:S01]  /*0190*/  ULDC.64 UR4, c[0x0][0x208] ;  /* 0x0000820000047ab9 */ /* 0x000fe20000000a00 */
[----:B------:R-:W-:-:S03]  /*01a0*/  IMAD.MOV.U32 R9, RZ, RZ, RZ ;  /* 0x000000ffff097224 */ /* 0x000fc600078e00ff */
[----:B------:R-:W3:Y:S01]  /*01b0*/  @!P5 LDG.E.EL R22, desc[UR4][R6.64+0x4] ;  /* 0x000004040616d981 */ /* 0x000ee2000c2e1900 */
[----:B--2---:R-:W-:-:S05]  /*01c0*/  IMAD.WIDE R4, R3, 0x4, R4 ;  /* 0x0000000403047825 */ /* 0x004fca00078e0204 */
[----:B------:R-:W2:Y:S01]  /*01d0*/  @!P5 LDG.E.EL R9, desc[UR4][R4.64] ;  /* 0x000000040409d981 */ /* 0x000ea2000c2e1900 */
[----:B------:R-:W-:Y:S01]  /*01e0*/  IMAD.MOV.U32 R0, RZ, RZ, 0x40000000 ;  /* 0x40000000ff007424 */ /* 0x000fe200078e00ff */
[----:B------:R-:W-:-:S03]  /*01f0*/  ISETP.GT.AND P1, PT, R23, 0xff, PT ;  /* 0x000000ff1700780c */ /* 0x000fc60003f24270 */
[----:B---3--:R-:W-:-:S04]  /*0200*/  FFMA R22, R22, R0, 1.5 ;  /* 0x3fc0000016167423 */ /* 0x008fc80000000000 */
[----:B------:R-:W1:Y:S01]  /*0210*/  FRND.FTZ.FLOOR R18, R22 ;  /* 0x0000001600127307 */ /* 0x000e620000215000 */
[----:B--2---:R-:W-:-:S07]  /*0220*/  FFMA R9, R9, R0, 1.5 ;  /* 0x3fc0000009097423 */ /* 0x004fce0000000000 */
[----:B------:R-:W2:Y:S01]  /*0230*/  FRND.FTZ.FLOOR R0, R9 ;  /* 0x0000000900007307 */ /* 0x000ea20000215000 */
[----:B-1----:R-:W-:-:S07]  /*0240*/  FSETP.GEU.AND P2, PT, R18, 4, PT ;  /* 0x408000001200780b */ /* 0x002fce0003f4e000 */
[----:B------:R-:W1:Y:S01]  /*0250*/  F2I.FTZ.S64.FLOOR R2, R22 ;  /* 0x0000001600027311 */ /* 0x000e620000215900 */
[----:B------:R-:W-:-:S04]  /*0260*/  FSETP.GE.AND P2, PT, R18, RZ, !P2 ;  /* 0x000000ff1200720b */ /* 0x000fc80005746000 */
[----:B--2---:R-:W-:-:S04]  /*0270*/  FSETP.LT.AND P0, PT, R0, 4, P2 ;  /* 0x408000000000780b */ /* 0x004fc80001701000 */
[----:B------:R-:W-:-:S04]  /*0280*/  FSETP.GE.AND P0, PT, R0, RZ, P0 ;  /* 0x000000ff0000720b */ /* 0x000fc80000706000 */
[----:B-1----:R-:W-:Y:S02]  /*0290*/  SEL R17, R3, RZ, P0 ;  /* 0x000000ff03117207 */ /* 0x002fe40000000000 */
[----:B------:R-:W-:Y:S02]  /*02a0*/  SEL R5, R2, RZ, P0 ;  /* 0x000000ff02057207 */ /* 0x000fe40000000000 */
[----:B------:R-:W-:-:S04]  /*02b0*/  SHF.R.U32.HI R24, RZ, 0x1d, R17 ;  /* 0x0000001dff187819 */ /* 0x000fc80000011611 */
[----:B------:R-:W-:-:S04]  /*02c0*/  LOP3.LUT R24, R24, 0x4, RZ, 0xc0, !PT ;  /* 0x0000000418187812 */ /* 0x000fc800078ec0ff */
[----:B------:R-:W-:-:S05]  /*02d0*/  IADD3 R24, P3, R24, R5, RZ ;  /* 0x0000000518187210 */ /* 0x000fca0007f7e0ff */
[----:B------:R-:W-:Y:S01]  /*02e0*/  IMAD.X R17, RZ, RZ, R17, P3 ;  /* 0x000000ffff117224 */ /* 0x000fe200018e0611 */
[----:B------:R-:W-:-:S04]  /*02f0*/  ISETP.LT.U32.AND P3, PT, R24, 0x4, PT ;  /* 0x000000041800780c */ /* 0x000fc80003f61070 */
[----:B------:R-:W-:-:S13]  /*0300*/  ISETP.LT.U32.OR.EX P3, PT, R17, RZ, P1, P3 ;  /* 0x000000ff1100720c */ /* 0x000fda0000f61530 */
[----:B------:R-:W-:Y:S05]  /*0310*/  @P3 BRA `(.L_x_0) ;  /* 0x0000000000403947 */ /* 0x000fea0003800000 */
[----:B------:R-:W-:Y:S01]  /*0320*/  MOV R14, 0x0 ;  /* 0x00000000000e7802 */ /* 0x000fe20000000f00 */
[----:B------:R-:W-:Y:S01]  /*0330*/  ULDC.64 UR6, c[0x4][0xc0] ;  /* 0x0100300000067ab9 */ /* 0x000fe20000000a00 */
[----:B------:R-:W-:Y:S01]  /*0340*/  ULDC.64 UR8, c[0x4][0xb0] ;  /* 0x01002c0000087ab9 */ /* 0x000fe20000000a00 */
[----:B------:R-:W-:-:S07]  /*0350*/  IMAD.U32 R4, RZ, RZ, UR6 ;  /* 0x00000006ff047e24 */ /* 0x000fce000f8e00ff */
[----:B------:R-:W-:Y:S01]  /*0360*/  LEPC R20, `(.L_x_0) ;  /* 0x00000000b014794e */ /* 0x000fe20000000000 */
[----:B------:R-:W-:Y:S01]  /*0370*/  IMAD.U32 R5, RZ, RZ, UR7 ;  /* 0x00000007ff057e24 */ /* 0x000fe2000f8e00ff */
[----:B------:R-:W1:Y:S01]  /*0380*/  LDC.64 R14, c[0x4][R14] ;  /* 0x010000000e0e7b82 */ /* 0x000e620000000a00 */
[----:B------:R-:W-:Y:S01]  /*0390*/  ULDC.64 UR6, c[0x4][0xb8] ;  /* 0x01002e0000067ab9 */ /* 0x000fe20000000a00 */
[----:B------:R-:W-:Y:S02]  /*03a0*/  IMAD.U32 R10, RZ, RZ, UR8 ;  /* 0x00000008ff0a7e24 */ /* 0x000fe4000f8e00ff */
[----:B------:R-:W-:Y:S02]  /*03b0*/  IMAD.U32 R6, RZ, RZ, UR6 ;  /* 0x00000006ff067e24 */ /* 0x000fe4000f8e00ff */
[----:B------:R-:W-:Y:S02]  /*03c0*/  IMAD.U32 R7, RZ, RZ, UR7 ;  /* 0x00000007ff077e24 */ /* 0x000fe4000f8e00ff */
[----:B------:R-:W-:-:S02]  /*03d0*/  IMAD.U32 R11, RZ, RZ, UR9 ;  /* 0x00000009ff0b7e24 */ /* 0x000fc4000f8e00ff */
[----:B------:R-:W-:Y:S02]  /*03e0*/  IMAD.MOV.U32 R8, RZ, RZ, 0x36 ;  /* 0x00000036ff087424 */ /* 0x000fe400078e00ff */
[----:B------:R-:W-:Y:S02]  /*03f0*/  IMAD.MOV.U32 R12, RZ, RZ, 0x1 ;  /* 0x00000001ff0c7424 */ /* 0x000fe400078e00ff */
[----:B------:R-:W-:-:S07]  /*0400*/  IMAD.MOV.U32 R13, RZ, RZ, RZ ;  /* 0x000000ffff0d7224 */ /* 0x000fce00078e00ff */
[----:B01----:R-:W-:Y:S05]  /*0410*/  CALL.ABS.NOINC R14 ;  /* 0x000000000e007343 */ /* 0x003fea0003c00000 */
.L_x_0:
[----:B------:R-:W1:Y:S01]  /*0420*/  F2I.FTZ.S64.FLOOR R4, R9 ;  /* 0x0000000900047311 */ /* 0x000e620000215900 */
[----:B------:R-:W-:Y:S05]  /*0430*/  WARPSYNC.ALL ;  /* 0x0000000000007948 */ /* 0x000fea0003800000 */
[----:B------:R-:W-:Y:S01]  /*0440*/  BAR.SYNC.DEFER_BLOCKING 0x0 ;  /* 0x0000000000007b1d */ /* 0x000fe20000010000 */
        /* <DEDUP_REMOVED lines=25> */
.L_x_1:
[----:B------:R-:W1:Y:S01]  /*05e0*/  LDC.64 R14, c[0x0][0x220] ;  /* 0x00008800ff0e7b82 */ /* 0x000e620000000a00 */
[----:B------:R-:W-:-:S05]  /*05f0*/  SHF.R.S32.HI R27, RZ, 0x4, R16 ;  /* 0x00000004ff1b7819 */ /* 0x000fca0000011410 */
[----:B------:R-:W-:Y:S01]  /*0600*/  IMAD.SHL.U32 R27, R27, 0x10, RZ ;  /* 0x000000101b1b7824 */ /* 0x000fe200078e00ff */
[----:B------:R-:W-:Y:S05]  /*0610*/  WARPSYNC.ALL ;  /* 0x0000000000007948 */ /* 0x000fea0003800000 */
[----:B------:R-:W-:Y:S01]  /*0620*/  BAR.SYNC.DEFER_BLOCKING 0x0 ;  /* 0x0000000000007b1d */ /* 0x000fe20000010000 */
[----:B-1----:R-:W-:-:S04]  /*0630*/  LEA R5, P3, R19, R14, 0x2 ;  /* 0x0000000e13057211 */ /* 0x002fc800078610ff */
[----:B------:R-:W-:Y:S02]  /*0640*/  LEA.HI.X R6, R19, R15, R26, 0x2, P3 ;  /* 0x0000000f13067211 */ /* 0x000fe400018f141a */
[----:B------:R-:W-:-:S04]  /*0650*/  LEA R4, P3, R24, R5, 0x4 ;  /* 0x0000000518047211 */ /* 0x000fc800078620ff */
[----:B------:R-:W-:Y:S01]  /*0660*/  LEA.HI.X R5, R24, R6, R17, 0x4, P3 ;  /* 0x0000000618057211 */ /* 0x000fe200018f2411 */
[----:B------:R-:W-:Y:S02]  /*0670*/  IMAD.MOV.U32 R24, RZ, RZ, RZ ;  /* 0x000000ffff187224 */ /* 0x000fe400078e00ff */
[----:B------:R-:W-:-:S05]  /*0680*/  IMAD.WIDE R4, R27, 0x4, R4 ;  /* 0x000000041b047825 */ /* 0x000fca00078e0204 */
[----:B------:R1:W5:Y:S01]  /*0690*/  @!P5 LDG.E.EL R24, desc[UR4][R4.64] ;  /* 0x000000040418d981 */ /* 0x000362000c2e1900 */
[----:B------:R-:W-:-:S05]  /*06a0*/  FADD R26, R0, 1 ;  /* 0x3f800000001a7421 */ /* 0x000fca0000000000 */
[----:B------:R-:W-:-:S04]  /*06b0*/  FSETP.LT.AND P2, PT, R26, 4, P2 ;  /* 0x408000001a00780b */ /* 0x000fc80001741000 */
[----:B------:R-:W-:-:S04]  /*06c0*/  FSETP.GE.AND P2, PT, R26, RZ, P2 ;  /* 0x000000ff1a00720b */ /* 0x000fc80001746000 */
[----:B------:R-:W-:Y:S02]  /*06d0*/  SEL R19, R3, RZ, P2 ;  /* 0x000000ff03137207 */ /* 0x000fe40001000000 */
[----:B------:R-:W-:Y:S02]  /*06e0*/  SEL R3, R2, RZ, P2 ;  /* 0x000000ff02037207 */ /* 0x000fe40001000000 */
[----:B------:R-:W-:-:S04]  /*06f0*/  SHF.R.U32.HI R30, RZ, 0x1d, R19 ;  /* 0x0000001dff1e7819 */ /* 0x000fc80000011613 */
[----:B------:R-:W-:-:S04]  /*0700*/  LOP3.LUT R30, R30, 0x4, RZ, 0xc0, !PT ;  /* 0x000000041e1e7812 */ /* 0x000fc800078ec0ff */
[----:B------:R-:W-:-:S05]  /*0710*/  IADD3 R30, P3, R30, R3, RZ ;  /* 0x000000031e1e7210 */ /* 0x000fca0007f7e0ff */
[----:B------:R-:W-:Y:S01]  /*0720*/  IMAD.X R19, RZ, RZ, R19, P3 ;  /* 0x000000ffff137224 */ /* 0x000fe200018e0613 */
[----:B------:R-:W-:-:S04]  /*0730*/  ISETP.LT.U32.AND P3, PT, R30, 0x4, PT ;  /* 0x000000041e00780c */ /* 0x000fc80003f61070 */
[----:B------:R-:W-:-:S13]  /*0740*/  ISETP.LT.U32.OR.EX P3, PT, R19, RZ, P1, P3 ;  /* 0x000000ff1300720c */ /* 0x000fda0000f61530 */
[----:B-1----:R-:W-:Y:S05]  /*0750*/  @P3 BRA `(.L_x_2) ;  /* 0x0000000000403947 */ /* 0x002fea0003800000 */
        /* <DEDUP_REMOVED lines=15> */
[----:B01---5:R-:W-:Y:S05]  /*0850*/  CALL.ABS.NOINC R2 ;  /* 0x0000000002007343 */ /* 0x023fea0003c00000 */
.L_x_2:
[----:B------:R-:W1:Y:S01]  /*0860*/  F2I.S64.TRUNC R16, R26 ;  /* 0x0000001a00107311 */ /* 0x000e62000020d900 */
        /* <DEDUP_REMOVED lines=27> */
.L_x_3:
[----:B------:R-:W-:Y:S05]  /*0a20*/  WARPSYNC.ALL ;  /* 0x0000000000007948 */ /* 0x000fea0003800000 */
[----:B------:R-:W-:Y:S01]  /*0a30*/  BAR.SYNC.DEFER_BLOCKING 0x0 ;  /* 0x0000000000007b1d */ /* 0x000fe20000010000 */
[C---:B------:R-:W-:Y:S02]  /*0a40*/  LEA R3, P3, R25.reuse, R14, 0x2 ;  /* 0x0000000e19037211 */ /* 0x040fe400078610ff */
[----:B------:R-:W-:Y:S02]  /*0a50*/  SHF.R.S32.HI R2, RZ, 0x1f, R27 ;  /* 0x0000001fff027819 */ /* 0x000fe4000001141b */
[----:B------:R-:W-:Y:S01]  /*0a60*/  LEA.HI.X R4, R25, R15, R28, 0x2, P3 ;  /* 0x0000000f19047211 */ /* 0x000fe200018f141c */
[C---:B------:R-:W-:Y:S01]  /*0a70*/  IMAD.SHL.U32 R28, R27.reuse, 0x4, RZ ;  /* 0x000000041b1c7824 */ /* 0x040fe200078e00ff */
[----:B------:R-:W-:Y:S01]  /*0a80*/  LEA R3, P3, R30, R3, 0x4 ;  /* 0x000000031e037211 */ /* 0x000fe200078620ff */
[----:B------:R-:W-:Y:S01]  /*0a90*/  IMAD.MOV.U32 R25, RZ, RZ, RZ ;  /* 0x000000ffff197224 */ /* 0x000fe200078e00ff */
[----:B------:R-:W-:-:S02]  /*0aa0*/  SHF.L.U64.HI R27, R27, 0x2, R2 ;  /* 0x000000021b1b7819 */ /* 0x000fc40000010202 */
[----:B------:R-:W-:Y:S02]  /*0ab0*/  LEA.HI.X R30, R30, R4, R19, 0x4, P3 ;  /* 0x000000041e1e7211 */ /* 0x000fe400018f2413 */
[----:B------:R-:W-:-:S05]  /*0ac0*/  IADD3 R2, P3, R28, R3, RZ ;  /* 0x000000031c027210 */ /* 0x000fca0007f7e0ff */
[----:B------:R-:W-:-:S05]  /*0ad0*/  IMAD.X R3, R27, 0x1, R30, P3 ;  /* 0x000000011b037824 */ /* 0x000fca00018e061e */
[----:B------:R1:W5:Y:S01]  /*0ae0*/  @!P5 LDG.E.EL R25, desc[UR4][R2.64] ;  /* 0x000000040219d981 */ /* 0x000362000c2e1900 */
[----:B------:R-:W-:-:S04]  /*0af0*/  FADD R29, R18, 1 ;  /* 0x3f800000121d7421 */ /* 0x000fc80000000000 */
[----:B------:R-:W2:Y:S01]  /*0b00*/  F2I.S64.TRUNC R18, R29 ;  /* 0x0000001d00127311 */ /* 0x000ea2000020d900 */
[----:B------:R-:W-:-:S04]  /*0b10*/  FSETP.GEU.AND P3, PT, R29, 4, PT ;  /* 0x408000001d00780b */ /* 0x000fc80003f6e000 */
[----:B------:R-:W-:-:S04]  /*0b20*/  FSETP.GE.AND P3, PT, R29, RZ, !P3 ;  /* 0x000000ff1d00720b */ /* 0x000fc80005f66000 */
[----:B------:R-:W-:-:S04]  /*0b30*/  FSETP.LT.AND P4, PT, R0, 4, P3 ;  /* 0x408000000000780b */ /* 0x000fc80001f81000 */
[----:B------:R-:W-:-:S04]  /*0b40*/  FSETP.GE.AND P4, PT, R0, RZ, P4 ;  /* 0x000000ff0000720b */ /* 0x000fc80002786000 */
[----:B--2---:R-:W-:Y:S02]  /*0b50*/  SEL R30, R19, RZ, P4 ;  /* 0x000000ff131e7207 */ /* 0x004fe40002000000 */
        /* <DEDUP_REMOVED lines=24> */
.L_x_4:
        /* <DEDUP_REMOVED lines=28> */
.L_x_5:
[----:B------:R-:W-:Y:S01]  /*0ea0*/  SEL R2, R19, RZ, P4 ;  /* 0x000000ff13027207 */ /* 0x000fe20002000000 */
[----:B------:R-:W-:Y:S05]  /*0eb0*/  WARPSYNC.ALL ;  /* 0x0000000000007948 */ /* 0x000fea0003800000 */
[----:B------:R-:W-:Y:S01]  /*0ec0*/  BAR.SYNC.DEFER_BLOCKING 0x0 ;  /* 0x0000000000007b1d */ /* 0x000fe20000010000 */
[----:B------:R-:W-:Y:S02]  /*0ed0*/  SEL R5, R18, RZ, P4 ;  /* 0x000000ff12057207 */ /* 0x000fe40002000000 */
[----:B------:R-:W-:Y:S02]  /*0ee0*/  SHF.R.U32.HI R2, RZ, 0x1d, R2 ;  /* 0x0000001dff027819 */ /* 0x000fe40000011602 */
[----:B------:R-:W-:-:S02]  /*0ef0*/  LEA R3, P6, R31, R14, 0x2 ;  /* 0x0000000e1f037211 */ /* 0x000fc400078c10ff */
[----:B------:R-:W-:Y:S02]  /*0f00*/  LOP3.LUT R2, R2, 0x4, RZ, 0xc0, !PT ;  /* 0x0000000402027812 */ /* 0x000fe400078ec0ff */
[----:B------:R-:W-:-:S03]  /*0f10*/  LEA.HI.X R31, R31, R15, R32, 0x2, P6 ;  /* 0x0000000f1f1f7211 */ /* 0x000fc600030f1420 */
[----:B------:R-:W-:-:S05]  /*0f20*/  IMAD.IADD R2, R2, 0x1, R5 ;  /* 0x0000000102027824 */ /* 0x000fca00078e0205 */
[----:B------:R-:W-:-:S04]  /*0f30*/  LEA R3, P6, R2, R3, 0x4 ;  /* 0x0000000302037211 */ /* 0x000fc800078c20ff */
[----:B------:R-:W-:Y:S02]  /*0f40*/  LEA.HI.X R30, R2, R31, R30, 0x4, P6 ;  /* 0x0000001f021e7211 */ /* 0x000fe400030f241e */
[----:B------:R-:W-:-:S05]  /*0f50*/  IADD3 R2, P6, R3, R28, RZ ;  /* 0x0000001c03027210 */ /* 0x000fca0007fde0ff */
[----:B------:R-:W-:Y:S02]  /*0f60*/  IMAD.X R3, R30, 0x1, R27, P6 ;  /* 0x000000011e037824 */ /* 0x000fe400030e061b */
[----:B------:R-:W-:-:S06]  /*0f70*/  IMAD.MOV.U32 R30, RZ, RZ, RZ ;  /* 0x000000ffff1e7224 */ /* 0x000fcc00078e00ff */
[----:B------:R1:W5:Y:S01]  /*0f80*/  @!P5 LDG.E.EL R30, desc[UR4][R2.64] ;  /* 0x00000004021ed981 */ /* 0x000362000c2e1900 */
        /* <DEDUP_REMOVED lines=27> */
.L_x_6:
[----:B------:R-:W-:Y:S01]  /*1140*/  SEL R3, R17, RZ, P3 ;  /* 0x000000ff11037207 */ /* 0x000fe20001800000 */
[----:B------:R-:W-:Y:S05]  /*1150*/  WARPSYNC.ALL ;  /* 0x0000000000007948 */ /* 0x000fea0003800000 */
[----:B------:R-:W-:Y:S01]  /*1160*/  BAR.SYNC.DEFER_BLOCKING 0x0 ;  /* 0x0000000000007b1d */ /* 0x000fe20000010000 */
        /* <DEDUP_REMOVED lines=24> */
.L_x_7:
[----:B------:R-:W-:Y:S05]  /*12f0*/  WARPSYNC.ALL ;  /* 0x0000000000007948 */ /* 0x000fea0003800000 */
[----:B------:R-:W-:Y:S01]  /*1300*/  BAR.SYNC.DEFER_BLOCKING 0x0 ;  /* 0x0000000000007b1d */ /* 0x000fe20000010000 */
[----:B------:R-:W-:Y:S01]  /*1310*/  LEA R14, P1, R17, R14, 0x2 ;  /* 0x0000000e110e7211 */ /* 0x000fe200078210ff */
[----:B------:R-:W-:-:S03]  /*1320*/  IMAD.MOV.U32 R6, RZ, RZ, RZ ;  /* 0x000000ffff067224 */ /* 0x000fc600078e00ff */
[----:B------:R-:W-:Y:S01]  /*1330*/  LEA.HI.X R15, R17, R15, R16, 0x2, P1 ;  /* 0x0000000f110f7211 */ /* 0x000fe200008f1410 */
[----:B------:R-:W1:Y:S01]  /*1340*/  FRND.FTZ.FLOOR R7, R22 ;  /* 0x0000001600077307 */ /* 0x000e620000215000 */
[----:B------:R-:W-:Y:S01]  /*1350*/  LEA R5, P1, R19, R14, 0x4 ;  /* 0x0000000e13057211 */ /* 0x000fe200078220ff */
[----:B------:R-:W-:Y:S01]  /*1360*/  FADD R8, R9, -R0 ;  /* 0x8000000009087221 */ /* 0x000fe20000000000 */
[----:B------:R-:W-:Y:S01]  /*1370*/  FADD R29, -R22, R29 ;  /* 0x0000001d161d7221 */ /* 0x000fe20000000100 */
[----:B------:R-:W2:Y:S01]  /*1380*/  LDC.64 R2, c[0x0][0x210] ;  /* 0x00008400ff027b82 */ /* 0x000ea20000000a00 */
[----:B------:R-:W-:Y:S02]  /*1390*/  LEA.HI.X R18, R19, R15, R18, 0x4, P1 ;  /* 0x0000000f13127211 */ /* 0x000fe400008f2412 */
[----:B------:R-:W-:-:S05]  /*13a0*/  IADD3 R4, P1, R5, R28, RZ ;  /* 0x0000001c05047210 */ /* 0x000fca0007f3e0ff */
[----:B------:R-:W-:-:S05]  /*13b0*/  IMAD.X R5, R18, 0x1, R27, P1 ;  /* 0x0000000112057824 */ /* 0x000fca00008e061b */
[----:B------:R3:W4:Y:S01]  /*13c0*/  @!P5 LDG.E.EL R6, desc[UR4][R4.64] ;  /* 0x000000040406d981 */ /* 0x000722000c2e1900 */
[----:B------:R-:W-:Y:S01]  /*13d0*/  FADD R26, -R9, R26 ;  /* 0x0000001a091a7221 */ /* 0x000fe20000000100 */
[-C--:B------:R-:W-:Y:S01]  /*13e0*/  FMUL R0, R8, R29.reuse ;  /* 0x0000001d08007220 */ /* 0x080fe20000400000 */
[----:B-1----:R-:W-:Y:S02]  /*13f0*/  FADD R9, R22, -R7 ;  /* 0x8000000716097221 */ /* 0x002fe40000000000 */
[----:B------:R-:W-:Y:S02]  /*1400*/  FMUL R29, R26, R29 ;  /* 0x0000001d1a1d7220 */ /* 0x000fe40000400000 */
[----:B------:R-:W-:Y:S01]  /*1410*/  FSEL R0, R0, RZ, P2 ;  /* 0x000000ff00007208 */ /* 0x000fe20001000000 */
[----:B------:R-:W-:Y:S02]  /*1420*/  FMUL R7, R26, R9 ;  /* 0x000000091a077220 */ /* 0x000fe40000400000 */
[----:B---3--:R-:W-:Y:S01]  /*1430*/  FSEL R4, R29, RZ, P0 ;  /* 0x000000ff1d047208 */ /* 0x008fe20000000000 */
[----:B--2---:R-:W-:-:S04]  /*1440*/  IMAD.WIDE R2, R23, 0x4, R2 ;  /* 0x0000000417027825 */ /* 0x004fc800078e0202 */
[----:B-----5:R-:W-:Y:S01]  /*1450*/  FMUL R25, R0, R25 ;  /* 0x0000001900197220 */ /* 0x020fe20000400000 */
[----:B------:R-:W-:Y:S01]  /*1460*/  FMUL R0, R8, R9 ;  /* 0x0000000908007220 */ /* 0x000fe20000400000 */
[----:B------:R-:W-:Y:S02]  /*1470*/  FSEL R7, R7, RZ, P4 ;  /* 0x000000ff07077208 */ /* 0x000fe40002000000 */
[----:B------:R-:W-:Y:S02]  /*1480*/  FFMA R24, R4, R24, R25 ;  /* 0x0000001804187223 */ /* 0x000fe40000000019 */
[----:B------:R-:W-:Y:S02]  /*1490*/  FSEL R5, R0, RZ, P3 ;  /* 0x000000ff00057208 */ /* 0x000fe40001800000 */
[----:B------:R-:W-:-:S04]  /*14a0*/  FFMA R24, R7, R30, R24 ;  /* 0x0000001e07187223 */ /* 0x000fc80000000018 */
[----:B----4-:R-:W-:Y:S01]  /*14b0*/  FFMA R5, R5, R6, R24 ;  /* 0x0000000605057223 */ /* 0x010fe20000000018 */
[----:B------:R-:W-:Y:S06]  /*14c0*/  @P5 EXIT ;  /* 0x000000000000594d */ /* 0x000fec0003800000 */
[----:B------:R-:W-:Y:S01]  /*14d0*/  STG.E desc[UR4][R2.64], R5 ;  /* 0x0000000502007986 */ /* 0x000fe2000c101904 */
[----:B------:R-:W-:Y:S05]  /*14e0*/  EXIT ;  /* 0x000000000000794d */ /* 0x000fea0003800000 */
.L_x_8:
[----:B------:R-:W-:-:S00]  /*14f0*/  BRA `(.L_x_8) ;  /* 0xfffffffc00fc7947 */ /* 0x000fc0000383ffff */
[----:B------:R-:W-:-:S00]  /*1500*/  NOP ;  /* 0x0000000000007918 */ /* 0x000fc00000000000 */
[----:B------:R-:W-:-:S00]  /*1510*/  NOP ;  /* 0x0000000000007918 */ /* 0x000fc00000000000 */
[----:B------:R-:W-:-:S00]  /*1520*/  NOP ;  /* 0x0000000000007918 */ /* 0x000fc00000000000 */
[----:B------:R-:W-:-:S00]  /*1530*/  NOP ;  /* 0x0000000000007918 */ /* 0x000fc00000000000 */
[----:B------:R-:W-:-:S00]  /*1540*/  NOP ;  /* 0x0000000000007918 */ /* 0x000fc00000000000 */
[----:B------:R-:W-:-:S00]  /*1550*/  NOP ;  /* 0x0000000000007918 */ /* 0x000fc00000000000 */
[----:B------:R-:W-:-:S00]  /*1560*/  NOP ;  /* 0x0000000000007918 */ /* 0x000fc00000000000 */
[----:B------:R-:W-:-:S00]  /*1570*/  NOP ;  /* 0x0000000000007918 */ /* 0x000fc00000000000 */
.L_x_9:


//--------------------- .nv.global.init           --------------------------
	.section	.nv.global.init,"aw",@progbits
.nv.global.init:
	.type		assertFunc_7,@object
	.size		assertFunc_7,(assertFunc_3 - assertFunc_7)
assertFunc_7:
        /*0000*/ 	.byte	0x75, 0x6e, 0x6b, 0x6e, 0x6f, 0x77, 0x6e, 0x00
	.type		assertFunc_3,@object
	.size		assertFunc_3,(assertFunc_1 - assertFunc_3)
assertFunc_3:
        /*0008*/ 	.byte	0x75, 0x6e, 0x6b, 0x6e, 0x6f, 0x77, 0x6e, 0x00
	.type		assertFunc_1,@object
	.size		assertFunc_1,(assertFunc_5 - assertFunc_1)
assertFunc_1:
        /*0010*/ 	.byte	0x75, 0x6e, 0x6b, 0x6e, 0x6f, 0x77, 0x6e, 0x00
	.type		assertFunc_5,@object
	.size		assertFunc_5,(assertFunc_6 - assertFunc_5)
assertFunc_5:
        /*0018*/ 	.byte	0x75, 0x6e, 0x6b, 0x6e, 0x6f, 0x77, 0x6e, 0x00
	.type		assertFunc_6,@object
	.size		assertFunc_6,(assertFunc_2 - assertFunc_6)
assertFunc_6:
        /*0020*/ 	.byte	0x75, 0x6e, 0x6b, 0x6e, 0x6f, 0x77, 0x6e, 0x00
	.type		assertFunc_2,@object
	.size		assertFunc_2,(assertFunc_4 - assertFunc_2)
assertFunc_2:
        /*0028*/ 	.byte	0x75, 0x6e, 0x6b, 0x6e, 0x6f, 0x77, 0x6e, 0x00
	.type		assertFunc_4,@object
	.size		assertFunc_4,(assertFunc_0 - assertFunc_4)
assertFunc_4:
        /*0030*/ 	.byte	0x75, 0x6e, 0x6b, 0x6e, 0x6f, 0x77, 0x6e, 0x00
	.type		assertFunc_0,@object
	.size		assertFunc_0,(_$_str - assertFunc_0)
assertFunc_0:
        /*0038*/ 	.byte	0x75, 0x6e, 0x6b, 0x6e, 0x6f, 0x77, 0x6e, 0x00
	.type		_$_str,@object
	.size		_$_str,(assertMessage_5 - _$_str)
_$_str:
        /*0040*/ 	.byte	0x5f, 0x5f, 0x43, 0x55, 0x44, 0x41, 0x5f, 0x46, 0x54, 0x5a, 0x00
	.type		assertMessage_5,@object
	.size		assertMessage_5,(assertMessage_1 - assertMessage_5)
assertMessage_5:
        /*004b*/ 	.byte	0x69, 0x6e, 0x64, 0x65, 0x78, 0x20, 0x6f, 0x75, 0x74, 0x20, 0x6f, 0x66, 0x20, 0x62, 0x6f, 0x75
        /*005b*/ 	.byte	0x6e, 0x64, 0x73, 0x3a, 0x20, 0x30, 0x20, 0x3c, 0x3d, 0x20, 0x74, 0x6d, 0x70, 0x37, 0x36, 0x20
        /*006b*/ 	.byte	0x3c, 0x20, 0x34, 0x00
	.type		assertMessage_1,@object
	.size		assertMessage_1,(assertMessage_7 - assertMessage_1)
assertMessage_1:
        /*006f*/ 	.byte	0x69, 0x6e, 0x64, 0x65, 0x78, 0x20, 0x6f, 0x75, 0x74, 0x20, 0x6f, 0x66, 0x20, 0x62, 0x6f, 0x75
        /*007f*/ 	.byte	0x6e, 0x64, 0x73, 0x3a, 0x20, 0x30, 0x20, 0x3c, 0x3d, 0x20, 0x74, 0x6d, 0x70, 0x33, 0x31, 0x20
        /*008f*/ 	.byte	0x3c, 0x20, 0x34, 0x00
	.type		assertMessage_7,@object
	.size		assertMessage_7,(assertMessage_3 - assertMessage_7)
assertMessage_7:
        /*0093*/ 	.byte	0x69, 0x6e, 0x64, 0x65, 0x78, 0x20, 0x6f, 0x75, 0x74, 0x20, 0x6f, 0x66, 0x20, 0x62, 0x6f, 0x75
        /*00a3*/ 	.byte	0x6e, 0x64, 0x73, 0x3a, 0x20, 0x30, 0x20, 0x3c, 0x3d, 0x20, 0x74, 0x6d, 0x70, 0x39, 0x33, 0x20
        /*00b3*/ 	.byte	0x3c, 0x20, 0x34, 0x00
	.type		assertMessage_3,@object
	.size		assertMessage_3,(assertMessage_4 - assertMessage_3)
assertMessage_3:
        /*00b7*/ 	.byte	0x69, 0x6e, 0x64, 0x65, 0x78, 0x20, 0x6f, 0x75, 0x74, 0x20, 0x6f, 0x66, 0x20, 0x62, 0x6f, 0x75
        /*00c7*/ 	.byte	0x6e, 0x64, 0x73, 0x3a, 0x20, 0x30, 0x20, 0x3c, 0x3d, 0x20, 0x74, 0x6d, 0x70, 0x35, 0x35, 0x20
        /*00d7*/ 	.byte	0x3c, 0x20, 0x34, 0x00
	.type		assertMessage_4,@object
	.size		assertMessage_4,(assertMessage_0 - assertMessage_4)
assertMessage_4:
        /*00db*/ 	.byte	0x69, 0x6e, 0x64, 0x65, 0x78, 0x20, 0x6f, 0x75, 0x74, 0x20, 0x6f, 0x66, 0x20, 0x62, 0x6f, 0x75
        /*00eb*/ 	.byte	0x6e, 0x64, 0x73, 0x3a, 0x20, 0x30, 0x20, 0x3c, 0x3d, 0x20, 0x74, 0x6d, 0x70, 0x37, 0x31, 0x20
        /*00fb*/ 	.byte	0x3c, 0x20, 0x34, 0x00
	.type		assertMessage_0,@object
	.size		assertMessage_0,(assertMessage_2 - assertMessage_0)
assertMessage_0:
        /*00ff*/ 	.byte	0x69, 0x6e, 0x64, 0x65, 0x78, 0x20, 0x6f, 0x75, 0x74, 0x20, 0x6f, 0x66, 0x20, 0x62, 0x6f, 0x75
        /*010f*/ 	.byte	0x6e, 0x64, 0x73, 0x3a, 0x20, 0x30, 0x20, 0x3c, 0x3d, 0x20, 0x74, 0x6d, 0x70, 0x32, 0x35, 0x20
        /*011f*/ 	.byte	0x3c, 0x20, 0x34, 0x00
	.type		assertMessage_2,@object
	.size		assertMessage_2,(assertMessage_6 - assertMessage_2)
assertMessage_2:
        /*0123*/ 	.byte	0x69, 0x6e, 0x64, 0x65, 0x78, 0x20, 0x6f, 0x75, 0x74, 0x20, 0x6f, 0x66, 0x20, 0x62, 0x6f, 0x75
        /*0133*/ 	.byte	0x6e, 0x64, 0x73, 0x3a, 0x20, 0x30, 0x20, 0x3c, 0x3d, 0x20, 0x74, 0x6d, 0x70, 0x34, 0x39, 0x20
        /*0143*/ 	.byte	0x3c, 0x20, 0x34, 0x00
	.type		assertMessage_6,@object
	.size		assertMessage_6,(assertFile_2 - assertMessage_6)
assertMessage_6:
        /*0147*/ 	.byte	0x69, 0x6e, 0x64, 0x65, 0x78, 0x20, 0x6f, 0x75, 0x74, 0x20, 0x6f, 0x66, 0x20, 0x62, 0x6f, 0x75
        /*0157*/ 	.byte	0x6e, 0x64, 0x73, 0x3a, 0x20, 0x30, 0x20, 0x3c, 0x3d, 0x20, 0x74, 0x6d, 0x70, 0x38, 0x38, 0x20
        /*0167*/ 	.byte	0x3c, 0x20, 0x34, 0x00
	.type		assertFile_2,@object
	.size		assertFile_2,(assertFile_6 - assertFile_2)
assertFile_2:
        /*016b*/ 	.byte	0x69, 0x6e, 0x64, 0x75, 0x63, 0x74, 0x6f, 0x72, 0x5f, 0x63, 0x61, 0x63, 0x68, 0x65, 0x2f, 0x6e
        /*017b*/ 	.byte	0x6a, 0x2f, 0x63, 0x6e, 0x6a, 0x76, 0x33, 0x33, 0x71, 0x37, 0x64, 0x75, 0x74, 0x73, 0x78, 0x61
        /*018b*/ 	.byte	0x75, 0x6d, 0x72, 0x32, 0x6b, 0x76, 0x78, 0x79, 0x37, 0x61, 0x76, 0x65, 0x77, 0x66, 0x76, 0x37
        /*019b*/ 	.byte	0x6e, 0x64, 0x75, 0x64, 0x67, 0x36, 0x6a, 0x75, 0x32, 0x6c, 0x35, 0x65, 0x7a, 0x62, 0x7a, 0x32
        /*01ab*/ 	.byte	0x6f, 0x73, 0x6c, 0x6a, 0x7a, 0x71, 0x2e, 0x70, 0x79, 0x00
	.type		assertFile_6,@object
	.size		assertFile_6,(assertFile_4 - assertFile_6)
assertFile_6:
        /*01b5*/ 	.byte	0x69, 0x6e, 0x64, 0x75, 0x63, 0x74, 0x6f, 0x72, 0x5f, 0x63, 0x61, 0x63, 0x68, 0x65, 0x2f, 0x6e
        /*01c5*/ 	.byte	0x6a, 0x2f, 0x63, 0x6e, 0x6a, 0x76, 0x33, 0x33, 0x71, 0x37, 0x64, 0x75, 0x74, 0x73, 0x78, 0x61
        /*01d5*/ 	.byte	0x75, 0x6d, 0x72, 0x32, 0x6b, 0x76, 0x78, 0x79, 0x37, 0x61, 0x76, 0x65, 0x77, 0x66, 0x76, 0x37
        /*01e5*/ 	.byte	0x6e, 0x64, 0x75, 0x64, 0x67, 0x36, 0x6a, 0x75, 0x32, 0x6c, 0x35, 0x65, 0x7a, 0x62, 0x7a, 0x32
        /*01f5*/ 	.byte	0x6f, 0x73, 0x6c, 0x6a, 0x7a, 0x71, 0x2e, 0x70, 0x79, 0x00
	.type		assertFile_4,@object
	.size		assertFile_4,(assertFile_0 - assertFile_4)
assertFile_4:
        /*01ff*/ 	.byte	0x69, 0x6e, 0x64, 0x75, 0x63, 0x74, 0x6f, 0x72, 0x5f, 0x63, 0x61, 0x63, 0x68, 0x65, 0x2f, 0x6e
        /*020f*/ 	.byte	0x6a, 0x2f, 0x63, 0x6e, 0x6a, 0x76, 0x33, 0x33, 0x71, 0x37, 0x64, 0x75, 0x74, 0x73, 0x78, 0x61
        /*021f*/ 	.byte	0x75, 0x6d, 0x72, 0x32, 0x6b, 0x76, 0x78, 0x79, 0x37, 0x61, 0x76, 0x65, 0x77, 0x66, 0x76, 0x37
        /*022f*/ 	.byte	0x6e, 0x64, 0x75, 0x64, 0x67, 0x36, 0x6a, 0x75, 0x32, 0x6c, 0x35, 0x65, 0x7a, 0x62, 0x7a, 0x32
        /*023f*/ 	.byte	0x6f, 0x73, 0x6c, 0x6a, 0x7a, 0x71, 0x2e, 0x70, 0x79, 0x00
	.type		assertFile_0,@object
	.size		assertFile_0,(assertFile_1 - assertFile_0)
assertFile_0:
        /*0249*/ 	.byte	0x69, 0x6e, 0x64, 0x75, 0x63, 0x74, 0x6f, 0x72, 0x5f, 0x63, 0x61, 0x63, 0x68, 0x65, 0x2f, 0x6e
        /*0259*/ 	.byte	0x6a, 0x2f, 0x63, 0x6e, 0x6a, 0x76, 0x33, 0x33, 0x71, 0x37, 0x64, 0x75, 0x74, 0x73, 0x78, 0x61
        /*0269*/ 	.byte	0x75, 0x6d, 0x72, 0x32, 0x6b, 0x76, 0x78, 0x79, 0x37, 0x61, 0x76, 0x65, 0x77, 0x66, 0x76, 0x37
        /*0279*/ 	.byte	0x6e, 0x64, 0x75, 0x64, 0x67, 0x36, 0x6a, 0x75, 0x32, 0x6c, 0x35, 0x65, 0x7a, 0x62, 0x7a, 0x32
        /*0289*/ 	.byte	0x6f, 0x73, 0x6c, 0x6a, 0x7a, 0x71, 0x2e, 0x70, 0x79, 0x00
	.type		assertFile_1,@object
	.size		assertFile_1,(assertFile_5 - assertFile_1)
assertFile_1:
        /*0293*/ 	.byte	0x69, 0x6e, 0x64, 0x75, 0x63, 0x74, 0x6f, 0x72, 0x5f, 0x63, 0x61, 0x63, 0x68, 0x65, 0x2f, 0x6e
        /*02a3*/ 	.byte	0x6a, 0x2f, 0x63, 0x6e, 0x6a, 0x76, 0x33, 0x33, 0x71, 0x37, 0x64, 0x75, 0x74, 0x73, 0x78, 0x61
        /*02b3*/ 	.byte	0x75, 0x6d, 0x72, 0x32, 0x6b, 0x76, 0x78, 0x79, 0x37, 0x61, 0x76, 0x65, 0x77, 0x66, 0x76, 0x37
        /*02c3*/ 	.byte	0x6e, 0x64, 0x75, 0x64, 0x67, 0x36, 0x6a, 0x75, 0x32, 0x6c, 0x35, 0x65, 0x7a, 0x62, 0x7a, 0x32
        /*02d3*/ 	.byte	0x6f, 0x73, 0x6c, 0x6a, 0x7a, 0x71, 0x2e, 0x70, 0x79, 0x00
	.type		assertFile_5,@object
	.size		assertFile_5,(assertFile_7 - assertFile_5)
assertFile_5:
        /*02dd*/ 	.byte	0x69, 0x6e, 0x64, 0x75, 0x63, 0x74, 0x6f, 0x72, 0x5f, 0x63, 0x61, 0x63, 0x68, 0x65, 0x2f, 0x6e
        /*02ed*/ 	.byte	0x6a, 0x2f, 0x63, 0x6e, 0x6a, 0x76, 0x33, 0x33, 0x71, 0x37, 0x64, 0x75, 0x74, 0x73, 0x78, 0x61
        /*02fd*/ 	.byte	0x75, 0x6d, 0x72, 0x32, 0x6b, 0x76, 0x78, 0x79, 0x37, 0x61, 0x76, 0x65, 0x77, 0x66, 0x76, 0x37
        /*030d*/ 	.byte	0x6e, 0x64, 0x75, 0x64, 0x67, 0x36, 0x6a, 0x75, 0x32, 0x6c, 0x35, 0x65, 0x7a, 0x62, 0x7a, 0x32
        /*031d*/ 	.byte	0x6f, 0x73, 0x6c, 0x6a, 0x7a, 0x71, 0x2e, 0x70, 0x79, 0x00
	.type		assertFile_7,@object
	.size		assertFile_7,(assertFile_3 - assertFile_7)
assertFile_7:
        /*0327*/ 	.byte	0x69, 0x6e, 0x64, 0x75, 0x63, 0x74, 0x6f, 0x72, 0x5f, 0x63, 0x61, 0x63, 0x68, 0x65, 0x2f, 0x6e
        /*0337*/ 	.byte	0x6a, 0x2f, 0x63, 0x6e, 0x6a, 0x76, 0x33, 0x33, 0x71, 0x37, 0x64, 0x75, 0x74, 0x73, 0x78, 0x61
        /*0347*/ 	.byte	0x75, 0x6d, 0x72, 0x32, 0x6b, 0x76, 0x78, 0x79, 0x37, 0x61, 0x76, 0x65, 0x77, 0x66, 0x76, 0x37
        /*0357*/ 	.byte	0x6e, 0x64, 0x75, 0x64, 0x67, 0x36, 0x6a, 0x75, 0x32, 0x6c, 0x35, 0x65, 0x7a, 0x62, 0x7a, 0x32
        /*0367*/ 	.byte	0x6f, 0x73, 0x6c, 0x6a, 0x7a, 0x71, 0x2e, 0x70, 0x79, 0x00
	.type		assertFile_3,@object
	.size		assertFile_3,(.L_13 - assertFile_3)
assertFile_3:
        /*0371*/ 	.byte	0x69, 0x6e, 0x64, 0x75, 0x63, 0x74, 0x6f, 0x72, 0x5f, 0x63, 0x61, 0x63, 0x68, 0x65, 0x2f, 0x6e
        /*0381*/ 	.byte	0x6a, 0x2f, 0x63, 0x6e, 0x6a, 0x76, 0x33, 0x33, 0x71, 0x37, 0x64, 0x75, 0x74, 0x73, 0x78, 0x61
        /*0391*/ 	.byte	0x75, 0x6d, 0x72, 0x32, 0x6b, 0x76, 0x78, 0x79, 0x37, 0x61, 0x76, 0x65, 0x77, 0x66, 0x76, 0x37
        /*03a1*/ 	.byte	0x6e, 0x64, 0x75, 0x64, 0x67, 0x36, 0x6a, 0x75, 0x32, 0x6c, 0x35, 0x65, 0x7a, 0x62, 0x7a, 0x32
        /*03b1*/ 	.byte	0x6f, 0x73, 0x6c, 0x6a, 0x7a, 0x71, 0x2e, 0x70, 0x79, 0x00
.L_13:


//--------------------- .nv.constant0.triton_poi_fused_grid_sampler_2d_1 --------------------------
	.section	.nv.constant0.triton_poi_fused_grid_sampler_2d_1,"a",@progbits
	.sectionflags	@""
	.align	4
.nv.constant0.triton_poi_fused_grid_sampler_2d_1:
	.zero		556


//--------------------- SYMBOLS --------------------------

	.type		__assertfail,@function
